//
// Generated by NVIDIA NVVM Compiler
//
// Compiler Build ID: CL-36424714
// Cuda compilation tools, release 13.0, V13.0.88
// Based on NVVM 20.0.0
//

.version 9.0
.target sm_100
.address_size 64

	// .globl	_Z7reduce7IfLi8EEvPT_S1_
// _ZZ7reduce7IfLi8EEvPT_S1_E5shmem has been demoted
// _ZZ7reduce7IfLi8EEvPT_S1_E6shmem2 has been demoted

.visible .entry _Z7reduce7IfLi8EEvPT_S1_(
	.param .u64 .ptr .align 1 _Z7reduce7IfLi8EEvPT_S1__param_0,
	.param .u64 .ptr .align 1 _Z7reduce7IfLi8EEvPT_S1__param_1
)
{
	.reg .pred 	%p<15>;
	.reg .b32 	%r<35>;
	.reg .b32 	%f<27>;
	.reg .b64 	%rd<9>;
	// demoted variable
	.shared .align 4 .b8 _ZZ7reduce7IfLi8EEvPT_S1_E5shmem[1024];
	// demoted variable
	.shared .align 4 .b8 _ZZ7reduce7IfLi8EEvPT_S1_E6shmem2[32];
	ld.param.u64 	%rd2, [_Z7reduce7IfLi8EEvPT_S1__param_0];
	ld.param.u64 	%rd1, [_Z7reduce7IfLi8EEvPT_S1__param_1];
	cvta.to.global.u64 	%rd3, %rd2;
	mov.u32 	%r1, %tid.x;
	mov.u32 	%r4, %ntid.x;
	mov.u32 	%r2, %ctaid.x;
	mad.lo.s32 	%r5, %r4, %r2, %r1;
	mul.wide.s32 	%rd4, %r5, 4;
	add.s64 	%rd5, %rd3, %rd4;
	ld.global.f32 	%f5, [%rd5];
	shl.b32 	%r6, %r1, 2;
	mov.u32 	%r7, _ZZ7reduce7IfLi8EEvPT_S1_E5shmem;
	add.s32 	%r8, %r7, %r6;
	st.shared.f32 	[%r8], %f5;
	bar.sync 	0;
	and.b32  	%r3, %r1, 31;
	ld.shared.f32 	%f6, [%r8];
	mov.b32 	%r9, %f6;
	shfl.sync.down.b32	%r10|%p1, %r9, 16, 31, -1;
	mov.b32 	%f7, %r10;
	add.f32 	%f8, %f6, %f7;
	mov.b32 	%r11, %f8;
	shfl.sync.down.b32	%r12|%p2, %r11, 8, 31, -1;
	mov.b32 	%f9, %r12;
	add.f32 	%f10, %f8, %f9;
	mov.b32 	%r13, %f10;
	shfl.sync.down.b32	%r14|%p3, %r13, 4, 31, -1;
	mov.b32 	%f11, %r14;
	add.f32 	%f12, %f10, %f11;
	mov.b32 	%r15, %f12;
	shfl.sync.down.b32	%r16|%p4, %r15, 2, 31, -1;
	mov.b32 	%f13, %r16;
	add.f32 	%f14, %f12, %f13;
	mov.b32 	%r17, %f14;
	shfl.sync.down.b32	%r18|%p5, %r17, 1, 31, -1;
	mov.b32 	%f15, %r18;
	add.f32 	%f1, %f14, %f15;
	setp.ne.s32 	%p6, %r3, 0;
	@%p6 bra 	$L__BB0_2;
	shr.u32 	%r19, %r1, 3;
	mov.u32 	%r20, _ZZ7reduce7IfLi8EEvPT_S1_E6shmem2;
	add.s32 	%r21, %r20, %r19;
	st.shared.f32 	[%r21], %f1;
$L__BB0_2:
	bar.sync 	0;
	setp.gt.u32 	%p7, %r1, 31;
	@%p7 bra 	$L__BB0_7;
	setp.gt.u32 	%p8, %r3, 7;
	mov.f32 	%f26, 0f00000000;
	@%p8 bra 	$L__BB0_5;
	shl.b32 	%r22, %r3, 2;
	mov.u32 	%r23, _ZZ7reduce7IfLi8EEvPT_S1_E6shmem2;
	add.s32 	%r24, %r23, %r22;
	ld.shared.f32 	%f26, [%r24];
$L__BB0_5:
	mov.b32 	%r25, %f26;
	shfl.sync.down.b32	%r26|%p9, %r25, 16, 31, -1;
	mov.b32 	%f17, %r26;
	add.f32 	%f18, %f26, %f17;
	mov.b32 	%r27, %f18;
	shfl.sync.down.b32	%r28|%p10, %r27, 8, 31, -1;
	mov.b32 	%f19, %r28;
	add.f32 	%f20, %f18, %f19;
	mov.b32 	%r29, %f20;
	shfl.sync.down.b32	%r30|%p11, %r29, 4, 31, -1;
	mov.b32 	%f21, %r30;
	add.f32 	%f22, %f20, %f21;
	mov.b32 	%r31, %f22;
	shfl.sync.down.b32	%r32|%p12, %r31, 2, 31, -1;
	mov.b32 	%f23, %r32;
	add.f32 	%f24, %f22, %f23;
	mov.b32 	%r33, %f24;
	shfl.sync.down.b32	%r34|%p13, %r33, 1, 31, -1;
	mov.b32 	%f25, %r34;
	add.f32 	%f4, %f24, %f25;
	setp.ne.s32 	%p14, %r1, 0;
	@%p14 bra 	$L__BB0_7;
	cvta.to.global.u64 	%rd6, %rd1;
	mul.wide.u32 	%rd7, %r2, 4;
	add.s64 	%rd8, %rd6, %rd7;
	st.global.f32 	[%rd8], %f4;
$L__BB0_7:
	ret;

}


// ===== COMPILED SASS (sm_100) =====

	.target	sm_100

	.elftype	@"ET_EXEC"


//--------------------- .note.nv.tkinfo           --------------------------
	.section	.note.nv.tkinfo,"",@"SHT_NOTE"
	.sectionflags	@"SHF_NOTE_NV_TKINFO"
	.tkinfo
        /*0018*/ 	.word	0x00000002
        /*0030*/ 	.string	""
        /*0030*/ 	.string	"ptxas"
        /*0030*/ 	.string	"Cuda compilation tools, release 13.0, V13.0.88"
        /*0030*/ 	.string	"Build cuda_13.0.r13.0/compiler.36424714_0"
        /*0030*/ 	.string	"-arch sm_100 -m 64 "



//--------------------- .note.nv.cuinfo           --------------------------
	.section	.note.nv.cuinfo,"",@"SHT_NOTE"
	.sectionflags	@"SHF_NOTE_NV_CUINFO"
        /*0018*/ 	.short	0x0002
        /*001a*/ 	.short	0x0064
        /*001c*/ 	.short	0x0082
	.zero		2


//--------------------- .nv.info                  --------------------------
	.section	.nv.info,"",@"SHT_CUDA_INFO"
	.align	4


	//----- nvinfo : EIATTR_REGCOUNT
	.align		4
        /*0000*/ 	.byte	0x04, 0x2f
        /*0002*/ 	.short	(.L_1 - .L_0)
	.align		4
.L_0:
        /*0004*/ 	.word	index@(_Z7reduce7IfLi8EEvPT_S1_)
        /*0008*/ 	.word	0x0000000f


	//----- nvinfo : EIATTR_FRAME_SIZE
	.align		4
.L_1:
        /*000c*/ 	.byte	0x04, 0x11
        /*000e*/ 	.short	(.L_3 - .L_2)
	.align		4
.L_2:
        /*0010*/ 	.word	index@(_Z7reduce7IfLi8EEvPT_S1_)
        /*0014*/ 	.word	0x00000000


	//----- nvinfo : EIATTR_MIN_STACK_SIZE
	.align		4
.L_3:
        /*0018*/ 	.byte	0x04, 0x12
        /*001a*/ 	.short	(.L_5 - .L_4)
	.align		4
.L_4:
        /*001c*/ 	.word	index@(_Z7reduce7IfLi8EEvPT_S1_)
        /*0020*/ 	.word	0x00000000
.L_5:


//--------------------- .nv.compat                --------------------------
	.section	.nv.compat,"",@"SHT_CUDA_COMPAT_INFO"
	.align	4
        /*0000*/ 	.byte	0x02, 0x09, 0x00, 0x00, 0x02, 0x02, 0x01, 0x00, 0x02, 0x05, 0x05, 0x00, 0x03, 0x07, 0x01, 0x01
        /*0010*/ 	.byte	0x02, 0x03, 0x00, 0x00, 0x02, 0x06, 0x01, 0x00, 0x04, 0x0b, 0x08, 0x00, 0x09, 0x00, 0x00, 0x00
        /*0020*/ 	.byte	0x00, 0x00, 0x00, 0x00


//--------------------- .nv.info._Z7reduce7IfLi8EEvPT_S1_ --------------------------
	.section	.nv.info._Z7reduce7IfLi8EEvPT_S1_,"",@"SHT_CUDA_INFO"
	.sectionflags	@""
	.align	4


	//----- nvinfo : EIATTR_CUDA_API_VERSION
	.align		4
        /*0000*/ 	.byte	0x04, 0x37
        /*0002*/ 	.short	(.L_7 - .L_6)
.L_6:
        /*0004*/ 	.word	0x00000082


	//----- nvinfo : EIATTR_KPARAM_INFO
	.align		4
.L_7:
        /*0008*/ 	.byte	0x04, 0x17
        /*000a*/ 	.short	(.L_9 - .L_8)
.L_8:
        /*000c*/ 	.word	0x00000000
        /*0010*/ 	.short	0x0001
        /*0012*/ 	.short	0x0008
        /*0014*/ 	.byte	0x00, 0xf5, 0x21, 0x00


	//----- nvinfo : EIATTR_KPARAM_INFO
	.align		4
.L_9:
        /*0018*/ 	.byte	0x04, 0x17
        /*001a*/ 	.short	(.L_11 - .L_10)
.L_10:
        /*001c*/ 	.word	0x00000000
        /*0020*/ 	.short	0x0000
        /*0022*/ 	.short	0x0000
        /*0024*/ 	.byte	0x00, 0xf5, 0x21, 0x00


	//----- nvinfo : EIATTR_SPARSE_MMA_MASK
	.align		4
.L_11:
        /*0028*/ 	.byte	0x03, 0x50
        /*002a*/ 	.short	0x0000


	//----- nvinfo : EIATTR_MAXREG_COUNT
	.align		4
        /*002c*/ 	.byte	0x03, 0x1b
        /*002e*/ 	.short	0x00ff


	//----- nvinfo : EIATTR_NUM_BARRIERS
	.align		4
        /*0030*/ 	.byte	0x02, 0x4c
        /*0032*/ 	.byte	0x01
	.zero		1


	//----- nvinfo : EIATTR_MERCURY_ISA_VERSION
	.align		4
        /*0034*/ 	.byte	0x03, 0x5f
        /*0036*/ 	.short	0x0101


	//----- nvinfo : EIATTR_COOP_GROUP_MASK_REGIDS
	.align		4
        /*0038*/ 	.byte	0x04, 0x29
        /*003a*/ 	.short	(.L_13 - .L_12)


	//   ....[0]....
.L_12:
        /*003c*/ 	.word	0xffffffff


	//   ....[1]....
        /*0040*/ 	.word	0xffffffff


	//   ....[2]....
        /*0044*/ 	.word	0xffffffff


	//   ....[3]....
        /*0048*/ 	.word	0xffffffff


	//   ....[4]....
        /*004c*/ 	.word	0xffffffff


	//   ....[5]....
        /*0050*/ 	.word	0xffffffff


	//   ....[6]....
        /*0054*/ 	.word	0xffffffff


	//   ....[7]....
        /*0058*/ 	.word	0xffffffff


	//   ....[8]....
        /*005c*/ 	.word	0xffffffff


	//   ....[9]....
        /*0060*/ 	.word	0xffffffff


	//----- nvinfo : EIATTR_COOP_GROUP_INSTR_OFFSETS
	.align		4
.L_13:
        /*0064*/ 	.byte	0x04, 0x28
        /*0066*/ 	.short	(.L_15 - .L_14)


	//   ....[0]....
.L_14:
        /*0068*/ 	.word	0x00000130


	//   ....[1]....
        /*006c*/ 	.word	0x00000160


	//   ....[2]....
        /*0070*/ 	.word	0x00000190


	//   ....[3]....
        /*0074*/ 	.word	0x000001b0


	//   ....[4]....
        /*0078*/ 	.word	0x000001d0


	//   ....[5]....
        /*007c*/ 	.word	0x00000290


	//   ....[6]....
        /*0080*/ 	.word	0x000002b0


	//   ....[7]....
        /*0084*/ 	.word	0x000002d0


	//   ....[8]....
        /*0088*/ 	.word	0x000002f0


	//   ....[9]....
        /*008c*/ 	.word	0x00000310


	//----- nvinfo : EIATTR_VRC_CTA_INIT_COUNT
	.align		4
.L_15:
        /*0090*/ 	.byte	0x02, 0x4a
	.zero		1
	.zero		1


	//----- nvinfo : EIATTR_EXIT_INSTR_OFFSETS
	.align		4
        /*0094*/ 	.byte	0x04, 0x1c
        /*0096*/ 	.short	(.L_17 - .L_16)


	//   ....[0]....
.L_16:
        /*0098*/ 	.word	0x00000210


	//   ....[1]....
        /*009c*/ 	.word	0x00000320


	//   ....[2]....
        /*00a0*/ 	.word	0x00000370


	//----- nvinfo : EIATTR_CBANK_PARAM_SIZE
	.align		4
.L_17:
        /*00a4*/ 	.byte	0x03, 0x19
        /*00a6*/ 	.short	0x0010


	//----- nvinfo : EIATTR_PARAM_CBANK
	.align		4
        /*00a8*/ 	.byte	0x04, 0x0a
        /*00aa*/ 	.short	(.L_19 - .L_18)
	.align		4
.L_18:
        /*00ac*/ 	.word	index@(.nv.constant0._Z7reduce7IfLi8EEvPT_S1_)
        /*00b0*/ 	.short	0x0380
        /*00b2*/ 	.short	0x0010


	//----- nvinfo : EIATTR_SW_WAR
	.align		4
.L_19:
        /*00b4*/ 	.byte	0x04, 0x36
        /*00b6*/ 	.short	(.L_21 - .L_20)
.L_20:
        /*00b8*/ 	.word	0x00000008
.L_21:


//--------------------- .nv.callgraph             --------------------------
	.section	.nv.callgraph,"",@"SHT_CUDA_CALLGRAPH"
	.align	4
	.sectionentsize	8
	.align		4
        /*0000*/ 	.word	0x00000000
	.align		4
        /*0004*/ 	.word	0xffffffff
	.align		4
        /*0008*/ 	.word	0x00000000
	.align		4
        /*000c*/ 	.word	0xfffffffe
	.align		4
        /*0010*/ 	.word	0x00000000
	.align		4
        /*0014*/ 	.word	0xfffffffd
	.align		4
        /*0018*/ 	.word	0x00000000
	.align		4
        /*001c*/ 	.word	0xfffffffc


//--------------------- .text._Z7reduce7IfLi8EEvPT_S1_ --------------------------
	.section	.text._Z7reduce7IfLi8EEvPT_S1_,"ax",@progbits
	.align	128
        .global         _Z7reduce7IfLi8EEvPT_S1_
        .type           _Z7reduce7IfLi8EEvPT_S1_,@function
        .size           _Z7reduce7IfLi8EEvPT_S1_,(.L_x_1 - _Z7reduce7IfLi8EEvPT_S1_)
        .other          _Z7reduce7IfLi8EEvPT_S1_,@"STO_CUDA_ENTRY STV_DEFAULT"
_Z7reduce7IfLi8EEvPT_S1_:
.text._Z7reduce7IfLi8EEvPT_S1_:
[----:B------:R-:W-:Y:S01]  /*0000*/  LDC R1, c[0x0][0x37c] ;  /* 0x0000df00ff017b82 */ /* 0x000fe20000000800 */
[----:B------:R-:W0:Y:S07]  /*0010*/  S2R R3, SR_TID.X ;  /* 0x0000000000037919 */ /* 0x000e2e0000002100 */
[----:B------:R-:W1:Y:S01]  /*0020*/  LDC.64 R4, c[0x0][0x380] ;  /* 0x0000e000ff047b82 */ /* 0x000e620000000a00 */
[----:B------:R-:W0:Y:S01]  /*0030*/  LDCU UR6, c[0x0][0x360] ;  /* 0x00006c00ff0677ac */ /* 0x000e220008000800 */
[----:B------:R-:W0:Y:S01]  /*0040*/  S2R R0, SR_CTAID.X ;  /* 0x0000000000007919 */ /* 0x000e220000002500 */
[----:B------:R-:W2:Y:S01]  /*0050*/  LDCU.64 UR4, c[0x0][0x358] ;  /* 0x00006b00ff0477ac */ /* 0x000ea20008000a00 */
[----:B0-----:R-:W-:-:S04]  /*0060*/  IMAD R7, R0, UR6, R3 ;  /* 0x0000000600077c24 */ /* 0x001fc8000f8e0203 */
[----:B-1----:R-:W-:-:S06]  /*0070*/  IMAD.WIDE R4, R7, 0x4, R4 ;  /* 0x0000000407047825 */ /* 0x002fcc00078e0204 */
[----:B--2---:R-:W2:Y:S01]  /*0080*/  LDG.E R4, desc[UR4][R4.64] ;  /* 0x0000000404047981 */ /* 0x004ea2000c1e1900 */
[----:B------:R-:W-:Y:S02]  /*0090*/  MOV R2, 0x400 ;  /* 0x0000040000027802 */ /* 0x000fe40000000f00 */
[----:B------:R-:W-:Y:S01]  /*00a0*/  ISETP.GT.U32.AND P1, PT, R3, 0x1f, PT ;  /* 0x0000001f0300780c */ /* 0x000fe20003f24070 */
[----:B------:R-:W0:Y:S02]  /*00b0*/  S2R R12, SR_CgaCtaId ;  /* 0x00000000000c7919 */ /* 0x000e240000008800 */
[----:B0-----:R-:W-:-:S04]  /*00c0*/  LEA R6, R12, R2, 0x18 ;  /* 0x000000020c067211 */ /* 0x001fc800078ec0ff */
[----:B------:R-:W-:-:S05]  /*00d0*/  LEA R7, R3, R6, 0x2 ;  /* 0x0000000603077211 */ /* 0x000fca00078e10ff */
[----:B--2---:R0:W-:Y:S01]  /*00e0*/  STS [R7], R4 ;  /* 0x0000000407007388 */ /* 0x0041e20000000800 */
[----:B------:R-:W-:Y:S01]  /*00f0*/  BAR.SYNC.DEFER_BLOCKING 0x0 ;  /* 0x0000000000007b1d */ /* 0x000fe20000010000 */
[----:B0-----:R-:W-:-:S05]  /*0100*/  LOP3.LUT P0, R4, R3, 0x1f, RZ, 0xc0, !PT ;  /* 0x0000001f03047812 */ /* 0x001fca000780c0ff */
[----:B------:R0:W1:Y:S08]  /*0110*/  LDS R6, [R7] ;  /* 0x0000000007067984 */ /* 0x0000700000000800 */
[----:B0-----:R-:W-:Y:S01]  /*0120*/  @!P0 IADD3 R7, PT, PT, R2, 0x400, RZ ;  /* 0x0000040002078810 */ /* 0x001fe20007ffe0ff */
[----:B-1----:R-:W0:Y:S02]  /*0130*/  SHFL.DOWN PT, R9, R6, 0x10, 0x1f ;  /* 0x0a001f0006097f89 */ /* 0x002e2400000e0000 */
[----:B0-----:R-:W-:Y:S01]  /*0140*/  FADD R9, R6, R9 ;  /* 0x0000000906097221 */ /* 0x001fe20000000000 */
[----:B------:R-:W-:-:S04]  /*0150*/  @!P0 LEA R6, R12, R7, 0x18 ;  /* 0x000000070c068211 */ /* 0x000fc800078ec0ff */
[----:B------:R-:W0:Y:S01]  /*0160*/  SHFL.DOWN PT, R8, R9, 0x8, 0x1f ;  /* 0x09001f0009087f89 */ /* 0x000e2200000e0000 */
[----:B------:R-:W-:Y:S01]  /*0170*/  @!P0 LEA.HI R6, R3, R6, RZ, 0x1d ;  /* 0x0000000603068211 */ /* 0x000fe200078fe8ff */
[----:B0-----:R-:W-:-:S05]  /*0180*/  FADD R8, R9, R8 ;  /* 0x0000000809087221 */ /* 0x001fca0000000000 */
[----:B------:R-:W0:Y:S02]  /*0190*/  SHFL.DOWN PT, R5, R8, 0x4, 0x1f ;  /* 0x08801f0008057f89 */ /* 0x000e2400000e0000 */
[----:B0-----:R-:W-:-:S05]  /*01a0*/  FADD R5, R8, R5 ;  /* 0x0000000508057221 */ /* 0x001fca0000000000 */
[----:B------:R-:W0:Y:S02]  /*01b0*/  SHFL.DOWN PT, R10, R5, 0x2, 0x1f ;  /* 0x08401f00050a7f89 */ /* 0x000e2400000e0000 */
[----:B0-----:R-:W-:-:S05]  /*01c0*/  FADD R10, R5, R10 ;  /* 0x0000000a050a7221 */ /* 0x001fca0000000000 */
[----:B------:R-:W0:Y:S02]  /*01d0*/  SHFL.DOWN PT, R11, R10, 0x1, 0x1f ;  /* 0x08201f000a0b7f89 */ /* 0x000e2400000e0000 */
[----:B0-----:R-:W-:-:S05]  /*01e0*/  FADD R11, R10, R11 ;  /* 0x0000000b0a0b7221 */ /* 0x001fca0000000000 */
[----:B------:R0:W-:Y:S01]  /*01f0*/  @!P0 STS [R6], R11 ;  /* 0x0000000b06008388 */ /* 0x0001e20000000800 */
[----:B------:R-:W-:Y:S06]  /*0200*/  BAR.SYNC.DEFER_BLOCKING 0x0 ;  /* 0x0000000000007b1d */ /* 0x000fec0000010000 */
[----:B------:R-:W-:Y:S05]  /*0210*/  @P1 EXIT ;  /* 0x000000000000194d */ /* 0x000fea0003800000 */
[----:B------:R-:W-:-:S13]  /*0220*/  ISETP.GT.U32.AND P0, PT, R4, 0x7, PT ;  /* 0x000000070400780c */ /* 0x000fda0003f04070 */
[----:B------:R-:W-:Y:S01]  /*0230*/  @!P0 IADD3 R5, PT, PT, R2, 0x400, RZ ;  /* 0x0000040002058810 */ /* 0x000fe20007ffe0ff */
[----:B------:R-:W-:-:S03]  /*0240*/  HFMA2 R2, -RZ, RZ, 0, 0 ;  /* 0x00000000ff027431 */ /* 0x000fc600000001ff */
[----:B------:R-:W-:-:S04]  /*0250*/  @!P0 LEA R5, R12, R5, 0x18 ;  /* 0x000000050c058211 */ /* 0x000fc800078ec0ff */
[----:B------:R-:W-:-:S05]  /*0260*/  @!P0 LEA R4, R4, R5, 0x2 ;  /* 0x0000000504048211 */ /* 0x000fca00078e10ff */
[----:B------:R-:W1:Y:S01]  /*0270*/  @!P0 LDS R2, [R4] ;  /* 0x0000000004028984 */ /* 0x000e620000000800 */
[----:B------:R-:W-:-:S03]  /*0280*/  ISETP.NE.AND P0, PT, R3, RZ, PT ;  /* 0x000000ff0300720c */ /* 0x000fc60003f05270 */
[----:B-1----:R-:W1:Y:S02]  /*0290*/  SHFL.DOWN PT, R5, R2, 0x10, 0x1f ;  /* 0x0a001f0002057f89 */ /* 0x002e6400000e0000 */
[----:B-1----:R-:W-:-:S05]  /*02a0*/  FADD R5, R5, R2 ;  /* 0x0000000205057221 */ /* 0x002fca0000000000 */
[----:B0-----:R-:W0:Y:S02]  /*02b0*/  SHFL.DOWN PT, R6, R5, 0x8, 0x1f ;  /* 0x09001f0005067f89 */ /* 0x001e2400000e0000 */
[----:B0-----:R-:W-:-:S05]  /*02c0*/  FADD R6, R5, R6 ;  /* 0x0000000605067221 */ /* 0x001fca0000000000 */
[----:B------:R-:W0:Y:S02]  /*02d0*/  SHFL.DOWN PT, R7, R6, 0x4, 0x1f ;  /* 0x08801f0006077f89 */ /* 0x000e2400000e0000 */
[----:B0-----:R-:W-:-:S05]  /*02e0*/  FADD R7, R6, R7 ;  /* 0x0000000706077221 */ /* 0x001fca0000000000 */
[----:B------:R-:W0:Y:S02]  /*02f0*/  SHFL.DOWN PT, R8, R7, 0x2, 0x1f ;  /* 0x08401f0007087f89 */ /* 0x000e2400000e0000 */
[----:B0-----:R-:W-:-:S05]  /*0300*/  FADD R8, R7, R8 ;  /* 0x0000000807087221 */ /* 0x001fca0000000000 */
[----:B------:R0:W1:Y:S01]  /*0310*/  SHFL.DOWN PT, R9, R8, 0x1, 0x1f ;  /* 0x08201f0008097f89 */ /* 0x00006200000e0000 */
[----:B------:R-:W-:Y:S05]  /*0320*/  @P0 EXIT ;  /* 0x000000000000094d */ /* 0x000fea0003800000 */
[----:B------:R-:W2:Y:S01]  /*0330*/  LDC.64 R2, c[0x0][0x388] ;  /* 0x0000e200ff027b82 */ /* 0x000ea20000000a00 */
[----:B-1----:R-:W-:Y:S01]  /*0340*/  FADD R9, R8, R9 ;  /* 0x0000000908097221 */ /* 0x002fe20000000000 */
[----:B--2---:R-:W-:-:S05]  /*0350*/  IMAD.WIDE.U32 R2, R0, 0x4, R2 ;  /* 0x0000000400027825 */ /* 0x004fca00078e0002 */
[----:B------:R-:W-:Y:S01]  /*0360*/  STG.E desc[UR4][R2.64], R9 ;  /* 0x0000000902007986 */ /* 0x000fe2000c101904 */
[----:B------:R-:W-:Y:S05]  /*0370*/  EXIT ;  /* 0x000000000000794d */ /* 0x000fea0003800000 */
.L_x_0:
[----:B------:R-:W-:-:S00]  /*0380*/  BRA `(.L_x_0) ;  /* 0xfffffffc00fc7947 */ /* 0x000fc0000383ffff */
[----:B------:R-:W-:-:S00]  /*0390*/  NOP ;  /* 0x0000000000007918 */ /* 0x000fc00000000000 */
        /* <DEDUP_REMOVED lines=14> */
.L_x_1:


//--------------------- .nv.shared._Z7reduce7IfLi8EEvPT_S1_ --------------------------
	.section	.nv.shared._Z7reduce7IfLi8EEvPT_S1_,"aw",@nobits
	.sectionflags	@""
	.align	4
.nv.shared._Z7reduce7IfLi8EEvPT_S1_:
	.zero		2080


//--------------------- .nv.shared.reserved.0     --------------------------
	.section	.nv.shared.reserved.0,"aw",@nobits
	.weak		__nv_reservedSMEM_offset_0_alias
	.size		__nv_reservedSMEM_offset_0_alias, 0, 64
	.other		__nv_reservedSMEM_offset_0_alias,@"STO_CUDA_RESERVED_SHARED STV_DEFAULT"
__nv_reservedSMEM_offset_0_alias:
	.zero		0
	.zero		64


//--------------------- .nv.constant0._Z7reduce7IfLi8EEvPT_S1_ --------------------------
	.section	.nv.constant0._Z7reduce7IfLi8EEvPT_S1_,"a",@progbits
	.sectionflags	@""
	.align	4
.nv.constant0._Z7reduce7IfLi8EEvPT_S1_:
	.zero		912


//--------------------- SYMBOLS --------------------------

	.type		.nv.reservedSmem.offset0,@object
	.size		.nv.reservedSmem.offset0,0x4
	.type		.nv.reservedSmem.cap,@object
	.size		.nv.reservedSmem.cap,0x4
